//
// Generated by NVIDIA NVVM Compiler
//
// Compiler Build ID: CL-36424714
// Cuda compilation tools, release 13.0, V13.0.88
// Based on NVVM 20.0.0
//

.version 9.0
.target sm_100
.address_size 64

	// .globl	_Z10umbralizarPKiPiii

.visible .entry _Z10umbralizarPKiPiii(
	.param .u64 .ptr .align 1 _Z10umbralizarPKiPiii_param_0,
	.param .u64 .ptr .align 1 _Z10umbralizarPKiPiii_param_1,
	.param .u32 _Z10umbralizarPKiPiii_param_2,
	.param .u32 _Z10umbralizarPKiPiii_param_3
)
{
	.reg .pred 	%p<3>;
	.reg .b32 	%r<9>;
	.reg .b64 	%rd<8>;

	ld.param.u64 	%rd1, [_Z10umbralizarPKiPiii_param_0];
	ld.param.u64 	%rd2, [_Z10umbralizarPKiPiii_param_1];
	ld.param.u32 	%r3, [_Z10umbralizarPKiPiii_param_2];
	ld.param.u32 	%r2, [_Z10umbralizarPKiPiii_param_3];
	mov.u32 	%r4, %ctaid.x;
	mov.u32 	%r5, %ntid.x;
	mov.u32 	%r6, %tid.x;
	mad.lo.s32 	%r1, %r4, %r5, %r6;
	setp.ge.s32 	%p1, %r1, %r3;
	@%p1 bra 	$L__BB0_2;
	cvta.to.global.u64 	%rd3, %rd1;
	cvta.to.global.u64 	%rd4, %rd2;
	mul.wide.s32 	%rd5, %r1, 4;
	add.s64 	%rd6, %rd3, %rd5;
	ld.global.u32 	%r7, [%rd6];
	setp.ge.s32 	%p2, %r7, %r2;
	selp.u32 	%r8, 1, 0, %p2;
	add.s64 	%rd7, %rd4, %rd5;
	st.global.u32 	[%rd7], %r8;
$L__BB0_2:
	ret;

}


// ===== COMPILED SASS (sm_100) =====

	.target	sm_100

	.elftype	@"ET_EXEC"


//--------------------- .note.nv.tkinfo           --------------------------
	.section	.note.nv.tkinfo,"",@"SHT_NOTE"
	.sectionflags	@"SHF_NOTE_NV_TKINFO"
	.tkinfo
        /*0018*/ 	.word	0x00000002
        /*0030*/ 	.string	""
        /*0030*/ 	.string	"ptxas"
        /*0030*/ 	.string	"Cuda compilation tools, release 13.0, V13.0.88"
        /*0030*/ 	.string	"Build cuda_13.0.r13.0/compiler.36424714_0"
        /*0030*/ 	.string	"-arch sm_100 -m 64 "



//--------------------- .note.nv.cuinfo           --------------------------
	.section	.note.nv.cuinfo,"",@"SHT_NOTE"
	.sectionflags	@"SHF_NOTE_NV_CUINFO"
        /*0018*/ 	.short	0x0002
        /*001a*/ 	.short	0x0064
        /*001c*/ 	.short	0x0082
	.zero		2


//--------------------- .nv.info                  --------------------------
	.section	.nv.info,"",@"SHT_CUDA_INFO"
	.align	4


	//----- nvinfo : EIATTR_REGCOUNT
	.align		4
        /*0000*/ 	.byte	0x04, 0x2f
        /*0002*/ 	.short	(.L_1 - .L_0)
	.align		4
.L_0:
        /*0004*/ 	.word	index@(_Z10umbralizarPKiPiii)
        /*0008*/ 	.word	0x0000000a


	//----- nvinfo : EIATTR_FRAME_SIZE
	.align		4
.L_1:
        /*000c*/ 	.byte	0x04, 0x11
        /*000e*/ 	.short	(.L_3 - .L_2)
	.align		4
.L_2:
        /*0010*/ 	.word	index@(_Z10umbralizarPKiPiii)
        /*0014*/ 	.word	0x00000000


	//----- nvinfo : EIATTR_MIN_STACK_SIZE
	.align		4
.L_3:
        /*0018*/ 	.byte	0x04, 0x12
        /*001a*/ 	.short	(.L_5 - .L_4)
	.align		4
.L_4:
        /*001c*/ 	.word	index@(_Z10umbralizarPKiPiii)
        /*0020*/ 	.word	0x00000000
.L_5:


//--------------------- .nv.compat                --------------------------
	.section	.nv.compat,"",@"SHT_CUDA_COMPAT_INFO"
	.align	4
        /*0000*/ 	.byte	0x02, 0x09, 0x00, 0x00, 0x02, 0x02, 0x01, 0x00, 0x02, 0x05, 0x05, 0x00, 0x03, 0x07, 0x01, 0x01
        /*0010*/ 	.byte	0x02, 0x03, 0x00, 0x00, 0x02, 0x06, 0x01, 0x00, 0x04, 0x0b, 0x08, 0x00, 0x09, 0x00, 0x00, 0x00
        /*0020*/ 	.byte	0x00, 0x00, 0x00, 0x00


//--------------------- .nv.info._Z10umbralizarPKiPiii --------------------------
	.section	.nv.info._Z10umbralizarPKiPiii,"",@"SHT_CUDA_INFO"
	.sectionflags	@""
	.align	4


	//----- nvinfo : EIATTR_CUDA_API_VERSION
	.align		4
        /*0000*/ 	.byte	0x04, 0x37
        /*0002*/ 	.short	(.L_7 - .L_6)
.L_6:
        /*0004*/ 	.word	0x00000082


	//----- nvinfo : EIATTR_KPARAM_INFO
	.align		4
.L_7:
        /*0008*/ 	.byte	0x04, 0x17
        /*000a*/ 	.short	(.L_9 - .L_8)
.L_8:
        /*000c*/ 	.word	0x00000000
        /*0010*/ 	.short	0x0003
        /*0012*/ 	.short	0x0014
        /*0014*/ 	.byte	0x00, 0xf0, 0x11, 0x00


	//----- nvinfo : EIATTR_KPARAM_INFO
	.align		4
.L_9:
        /*0018*/ 	.byte	0x04, 0x17
        /*001a*/ 	.short	(.L_11 - .L_10)
.L_10:
        /*001c*/ 	.word	0x00000000
        /*0020*/ 	.short	0x0002
        /*0022*/ 	.short	0x0010
        /*0024*/ 	.byte	0x00, 0xf0, 0x11, 0x00


	//----- nvinfo : EIATTR_KPARAM_INFO
	.align		4
.L_11:
        /*0028*/ 	.byte	0x04, 0x17
        /*002a*/ 	.short	(.L_13 - .L_12)
.L_12:
        /*002c*/ 	.word	0x00000000
        /*0030*/ 	.short	0x0001
        /*0032*/ 	.short	0x0008
        /*0034*/ 	.byte	0x00, 0xf5, 0x21, 0x00


	//----- nvinfo : EIATTR_KPARAM_INFO
	.align		4
.L_13:
        /*0038*/ 	.byte	0x04, 0x17
        /*003a*/ 	.short	(.L_15 - .L_14)
.L_14:
        /*003c*/ 	.word	0x00000000
        /*0040*/ 	.short	0x0000
        /*0042*/ 	.short	0x0000
        /*0044*/ 	.byte	0x00, 0xf5, 0x21, 0x00


	//----- nvinfo : EIATTR_SPARSE_MMA_MASK
	.align		4
.L_15:
        /*0048*/ 	.byte	0x03, 0x50
        /*004a*/ 	.short	0x0000


	//----- nvinfo : EIATTR_MAXREG_COUNT
	.align		4
        /*004c*/ 	.byte	0x03, 0x1b
        /*004e*/ 	.short	0x00ff


	//----- nvinfo : EIATTR_MERCURY_ISA_VERSION
	.align		4
        /*0050*/ 	.byte	0x03, 0x5f
        /*0052*/ 	.short	0x0101


	//----- nvinfo : EIATTR_VRC_CTA_INIT_COUNT
	.align		4
        /*0054*/ 	.byte	0x02, 0x4a
	.zero		1
	.zero		1


	//----- nvinfo : EIATTR_EXIT_INSTR_OFFSETS
	.align		4
        /*0058*/ 	.byte	0x04, 0x1c
        /*005a*/ 	.short	(.L_17 - .L_16)


	//   ....[0]....
.L_16:
        /*005c*/ 	.word	0x00000070


	//   ....[1]....
        /*0060*/ 	.word	0x00000120


	//----- nvinfo : EIATTR_CBANK_PARAM_SIZE
	.align		4
.L_17:
        /*0064*/ 	.byte	0x03, 0x19
        /*0066*/ 	.short	0x0018


	//----- nvinfo : EIATTR_PARAM_CBANK
	.align		4
        /*0068*/ 	.byte	0x04, 0x0a
        /*006a*/ 	.short	(.L_19 - .L_18)
	.align		4
.L_18:
        /*006c*/ 	.word	index@(.nv.constant0._Z10umbralizarPKiPiii)
        /*0070*/ 	.short	0x0380
        /*0072*/ 	.short	0x0018


	//----- nvinfo : EIATTR_SW_WAR
	.align		4
.L_19:
        /*0074*/ 	.byte	0x04, 0x36
        /*0076*/ 	.short	(.L_21 - .L_20)
.L_20:
        /*0078*/ 	.word	0x00000008
.L_21:


//--------------------- .nv.callgraph             --------------------------
	.section	.nv.callgraph,"",@"SHT_CUDA_CALLGRAPH"
	.align	4
	.sectionentsize	8
	.align		4
        /*0000*/ 	.word	0x00000000
	.align		4
        /*0004*/ 	.word	0xffffffff
	.align		4
        /*0008*/ 	.word	0x00000000
	.align		4
        /*000c*/ 	.word	0xfffffffe
	.align		4
        /*0010*/ 	.word	0x00000000
	.align		4
        /*0014*/ 	.word	0xfffffffd
	.align		4
        /*0018*/ 	.word	0x00000000
	.align		4
        /*001c*/ 	.word	0xfffffffc


//--------------------- .text._Z10umbralizarPKiPiii --------------------------
	.section	.text._Z10umbralizarPKiPiii,"ax",@progbits
	.align	128
        .global         _Z10umbralizarPKiPiii
        .type           _Z10umbralizarPKiPiii,@function
        .size           _Z10umbralizarPKiPiii,(.L_x_1 - _Z10umbralizarPKiPiii)
        .other          _Z10umbralizarPKiPiii,@"STO_CUDA_ENTRY STV_DEFAULT"
_Z10umbralizarPKiPiii:
.text._Z10umbralizarPKiPiii:
[----:B------:R-:W-:Y:S01]  /*0000*/  LDC R1, c[0x0][0x37c] ;  /* 0x0000df00ff017b82 */ /* 0x000fe20000000800 */
[----:B------:R-:W0:Y:S07]  /*0010*/  S2R R0, SR_TID.X ;  /* 0x0000000000007919 */ /* 0x000e2e0000002100 */
[----:B------:R-:W0:Y:S01]  /*0020*/  S2UR UR4, SR_CTAID.X ;  /* 0x00000000000479c3 */ /* 0x000e220000002500 */
[----:B------:R-:W1:Y:S07]  /*0030*/  LDCU UR5, c[0x0][0x390] ;  /* 0x00007200ff0577ac */ /* 0x000e6e0008000800 */
[----:B------:R-:W0:Y:S02]  /*0040*/  LDC R7, c[0x0][0x360] ;  /* 0x0000d800ff077b82 */ /* 0x000e240000000800 */
[----:B0-----:R-:W-:-:S05]  /*0050*/  IMAD R7, R7, UR4, R0 ;  /* 0x0000000407077c24 */ /* 0x001fca000f8e0200 */
[----:B-1----:R-:W-:-:S13]  /*0060*/  ISETP.GE.AND P0, PT, R7, UR5, PT ;  /* 0x0000000507007c0c */ /* 0x002fda000bf06270 */
[----:B------:R-:W-:Y:S05]  /*0070*/  @P0 EXIT ;  /* 0x000000000000094d */ /* 0x000fea0003800000 */
[----:B------:R-:W0:Y:S01]  /*0080*/  LDC.64 R2, c[0x0][0x380] ;  /* 0x0000e000ff027b82 */ /* 0x000e220000000a00 */
[----:B------:R-:W1:Y:S01]  /*0090*/  LDCU.64 UR4, c[0x0][0x358] ;  /* 0x00006b00ff0477ac */ /* 0x000e620008000a00 */
[----:B------:R-:W2:Y:S06]  /*00a0*/  LDCU UR6, c[0x0][0x394] ;  /* 0x00007280ff0677ac */ /* 0x000eac0008000800 */
[----:B------:R-:W3:Y:S01]  /*00b0*/  LDC.64 R4, c[0x0][0x388] ;  /* 0x0000e200ff047b82 */ /* 0x000ee20000000a00 */
[----:B0-----:R-:W-:-:S06]  /*00c0*/  IMAD.WIDE R2, R7, 0x4, R2 ;  /* 0x0000000407027825 */ /* 0x001fcc00078e0202 */
[----:B-1----:R-:W2:Y:S01]  /*00d0*/  LDG.E R2, desc[UR4][R2.64] ;  /* 0x0000000402027981 */ /* 0x002ea2000c1e1900 */
[----:B---3--:R-:W-:Y:S01]  /*00e0*/  IMAD.WIDE R4, R7, 0x4, R4 ;  /* 0x0000000407047825 */ /* 0x008fe200078e0204 */
[----:B--2---:R-:W-:-:S04]  /*00f0*/  ISETP.GE.AND P0, PT, R2, UR6, PT ;  /* 0x0000000602007c0c */ /* 0x004fc8000bf06270 */
[----:B------:R-:W-:-:S05]  /*0100*/  SEL R7, RZ, 0x1, !P0 ;  /* 0x00000001ff077807 */ /* 0x000fca0004000000 */
[----:B------:R-:W-:Y:S01]  /*0110*/  STG.E desc[UR4][R4.64], R7 ;  /* 0x0000000704007986 */ /* 0x000fe2000c101904 */
[----:B------:R-:W-:Y:S05]  /*0120*/  EXIT ;  /* 0x000000000000794d */ /* 0x000fea0003800000 */
.L_x_0:
[----:B------:R-:W-:-:S00]  /*0130*/  BRA `(.L_x_0) ;  /* 0xfffffffc00fc7947 */ /* 0x000fc0000383ffff */
[----:B------:R-:W-:-:S00]  /*0140*/  NOP ;  /* 0x0000000000007918 */ /* 0x000fc00000000000 */
        /* <DEDUP_REMOVED lines=11> */
.L_x_1:


//--------------------- .nv.shared.reserved.0     --------------------------
	.section	.nv.shared.reserved.0,"aw",@nobits
	.weak		__nv_reservedSMEM_offset_0_alias
	.size		__nv_reservedSMEM_offset_0_alias, 0, 64
	.other		__nv_reservedSMEM_offset_0_alias,@"STO_CUDA_RESERVED_SHARED STV_DEFAULT"
__nv_reservedSMEM_offset_0_alias:
	.zero		0
	.zero		64


//--------------------- .nv.constant0._Z10umbralizarPKiPiii --------------------------
	.section	.nv.constant0._Z10umbralizarPKiPiii,"a",@progbits
	.sectionflags	@""
	.align	4
.nv.constant0._Z10umbralizarPKiPiii:
	.zero		920


//--------------------- SYMBOLS --------------------------

	.type		.nv.reservedSmem.offset0,@object
	.size		.nv.reservedSmem.offset0,0x4
